//
// Generated by NVIDIA NVVM Compiler
//
// Compiler Build ID: CL-36424714
// Cuda compilation tools, release 13.0, V13.0.88
// Based on NVVM 20.0.0
//

.version 9.0
.target sm_100
.address_size 64

	// .globl	_Z19float_to_fp4_kernelPKfPhi25__nv_fp4_interpretation_t13cudaRoundMode
.extern .func __assertfail
(
	.param .b64 __assertfail_param_0,
	.param .b64 __assertfail_param_1,
	.param .b32 __assertfail_param_2,
	.param .b64 __assertfail_param_3,
	.param .b64 __assertfail_param_4
)
;
.global .align 1 .b8 __unnamed_1[87] = {117, 110, 115, 105, 103, 110, 101, 100, 32, 99, 104, 97, 114, 32, 95, 95, 110, 118, 95, 99, 118, 116, 95, 100, 111, 117, 98, 108, 101, 95, 116, 111, 95, 102, 112, 52, 40, 100, 111, 117, 98, 108, 101, 44, 32, 95, 95, 110, 118, 95, 102, 112, 52, 95, 105, 110, 116, 101, 114, 112, 114, 101, 116, 97, 116, 105, 111, 110, 95, 116, 44, 32, 99, 117, 100, 97, 82, 111, 117, 110, 100, 77, 111, 100, 101, 41};
.global .align 1 .b8 __unnamed_2[85] = {117, 110, 115, 105, 103, 110, 101, 100, 32, 99, 104, 97, 114, 32, 95, 95, 110, 118, 95, 99, 118, 116, 95, 102, 108, 111, 97, 116, 95, 116, 111, 95, 102, 112, 52, 40, 102, 108, 111, 97, 116, 44, 32, 95, 95, 110, 118, 95, 102, 112, 52, 95, 105, 110, 116, 101, 114, 112, 114, 101, 116, 97, 116, 105, 111, 110, 95, 116, 44, 32, 99, 117, 100, 97, 82, 111, 117, 110, 100, 77, 111, 100, 101, 41};
.global .align 1 .b8 $str[26] = {114, 111, 117, 110, 100, 105, 110, 103, 32, 61, 61, 32, 99, 117, 100, 97, 82, 111, 117, 110, 100, 90, 101, 114, 111};
.global .align 1 .b8 $str$1[65] = {47, 117, 115, 114, 47, 108, 111, 99, 97, 108, 47, 99, 117, 100, 97, 47, 98, 105, 110, 47, 46, 46, 47, 116, 97, 114, 103, 101, 116, 115, 47, 120, 56, 54, 95, 54, 52, 45, 108, 105, 110, 117, 120, 47, 105, 110, 99, 108, 117, 100, 101, 47, 99, 117, 100, 97, 95, 102, 112, 52, 46, 104, 112, 112};
.global .align 1 .b8 $str$2[62] = {40, 114, 111, 117, 110, 100, 105, 110, 103, 32, 61, 61, 32, 99, 117, 100, 97, 82, 111, 117, 110, 100, 78, 101, 97, 114, 101, 115, 116, 41, 32, 124, 124, 32, 40, 114, 111, 117, 110, 100, 105, 110, 103, 32, 61, 61, 32, 99, 117, 100, 97, 82, 111, 117, 110, 100, 90, 101, 114, 111, 41};

.visible .entry _Z19float_to_fp4_kernelPKfPhi25__nv_fp4_interpretation_t13cudaRoundMode(
	.param .u64 .ptr .align 1 _Z19float_to_fp4_kernelPKfPhi25__nv_fp4_interpretation_t13cudaRoundMode_param_0,
	.param .u64 .ptr .align 1 _Z19float_to_fp4_kernelPKfPhi25__nv_fp4_interpretation_t13cudaRoundMode_param_1,
	.param .u32 _Z19float_to_fp4_kernelPKfPhi25__nv_fp4_interpretation_t13cudaRoundMode_param_2,
	.param .u32 _Z19float_to_fp4_kernelPKfPhi25__nv_fp4_interpretation_t13cudaRoundMode_param_3,
	.param .u32 _Z19float_to_fp4_kernelPKfPhi25__nv_fp4_interpretation_t13cudaRoundMode_param_4
)
{
	.reg .pred 	%p<19>;
	.reg .b16 	%rs<23>;
	.reg .b32 	%r<15>;
	.reg .b32 	%f<2>;
	.reg .b64 	%rd<41>;
	.reg .b64 	%fd<3>;

	ld.param.u64 	%rd5, [_Z19float_to_fp4_kernelPKfPhi25__nv_fp4_interpretation_t13cudaRoundMode_param_0];
	ld.param.u64 	%rd6, [_Z19float_to_fp4_kernelPKfPhi25__nv_fp4_interpretation_t13cudaRoundMode_param_1];
	ld.param.u32 	%r4, [_Z19float_to_fp4_kernelPKfPhi25__nv_fp4_interpretation_t13cudaRoundMode_param_2];
	ld.param.u32 	%r3, [_Z19float_to_fp4_kernelPKfPhi25__nv_fp4_interpretation_t13cudaRoundMode_param_4];
	mov.u32 	%r5, %ctaid.x;
	mov.u32 	%r6, %ntid.x;
	mov.u32 	%r7, %tid.x;
	mad.lo.s32 	%r1, %r5, %r6, %r7;
	setp.ge.s32 	%p1, %r1, %r4;
	@%p1 bra 	$L__BB0_18;
	cvta.to.global.u64 	%rd7, %rd5;
	mul.wide.s32 	%rd8, %r1, 4;
	add.s64 	%rd9, %rd7, %rd8;
	ld.global.f32 	%f1, [%rd9];
	setp.lt.u32 	%p2, %r3, 2;
	@%p2 bra 	$L__BB0_3;
	mov.u64 	%rd10, $str$2;
	cvta.global.u64 	%rd11, %rd10;
	mov.u64 	%rd12, $str$1;
	cvta.global.u64 	%rd13, %rd12;
	mov.u64 	%rd14, __unnamed_2;
	cvta.global.u64 	%rd15, %rd14;
	{ // callseq 0, 0
	.param .b64 param0;
	st.param.b64 	[param0], %rd11;
	.param .b64 param1;
	st.param.b64 	[param1], %rd13;
	.param .b32 param2;
	st.param.b32 	[param2], 225;
	.param .b64 param3;
	st.param.b64 	[param3], %rd15;
	.param .b64 param4;
	st.param.b64 	[param4], 1;
	call.uni 
	__assertfail, 
	(
	param0, 
	param1, 
	param2, 
	param3, 
	param4
	);
	} // callseq 0
$L__BB0_3:
	cvt.f64.f32 	%fd1, %f1;
	mov.b64 	%rd1, %fd1;
	shr.u64 	%rd16, %rd1, 60;
	cvt.u16.u64 	%rs13, %rd16;
	and.b16  	%rs22, %rs13, 8;
	shr.u64 	%rd17, %rd1, 52;
	cvt.u16.u64 	%rs2, %rd17;
	shr.u64 	%rd18, %rd1, 51;
	cvt.u16.u64 	%rs14, %rd18;
	and.b16  	%rs3, %rs14, 1;
	abs.f64 	%fd2, %fd1;
	mov.b64 	%rd2, %fd2;
	setp.lt.u64 	%p3, %rd2, 4598175219545276417;
	mov.b16 	%rs21, 0;
	@%p3 bra 	$L__BB0_17;
	setp.lt.u64 	%p4, %rd2, 4618441417868443649;
	@%p4 bra 	$L__BB0_6;
	setp.gt.u64 	%p18, %rd2, 9218868437227405312;
	selp.b16 	%rs22, 0, %rs22, %p18;
	mov.b16 	%rs21, 7;
	bra.uni 	$L__BB0_17;
$L__BB0_6:
	setp.lt.u64 	%p5, %rd2, 4607182418800017408;
	@%p5 bra 	$L__BB0_11;
	shl.b16 	%rs16, %rs2, 1;
	or.b16  	%rs17, %rs16, %rs3;
	add.s16 	%rs21, %rs17, 4;
	setp.eq.s32 	%p13, %r3, 1;
	@%p13 bra 	$L__BB0_17;
	setp.ne.s32 	%p14, %r3, 0;
	@%p14 bra 	$L__BB0_10;
	and.b64  	%rd30, %rd1, 2251799813685247;
	setp.gt.u64 	%p15, %rd30, 1125899906842624;
	and.b64  	%rd31, %rd1, 4503599627370495;
	setp.eq.s64 	%p16, %rd31, 3377699720527872;
	or.pred  	%p17, %p15, %p16;
	selp.u16 	%rs18, 1, 0, %p17;
	add.s16 	%rs21, %rs21, %rs18;
	bra.uni 	$L__BB0_17;
$L__BB0_10:
	mov.u64 	%rd32, $str;
	cvta.global.u64 	%rd33, %rd32;
	mov.u64 	%rd34, $str$1;
	cvta.global.u64 	%rd35, %rd34;
	mov.u64 	%rd36, __unnamed_1;
	cvta.global.u64 	%rd37, %rd36;
	{ // callseq 2, 0
	.param .b64 param0;
	st.param.b64 	[param0], %rd33;
	.param .b64 param1;
	st.param.b64 	[param1], %rd35;
	.param .b32 param2;
	st.param.b32 	[param2], 176;
	.param .b64 param3;
	st.param.b64 	[param3], %rd37;
	.param .b64 param4;
	st.param.b64 	[param4], 1;
	call.uni 
	__assertfail, 
	(
	param0, 
	param1, 
	param2, 
	param3, 
	param4
	);
	} // callseq 2
	bra.uni 	$L__BB0_17;
$L__BB0_11:
	not.b16 	%rs7, %rs2;
	or.b16  	%rs15, %rs3, 2;
	cvt.u32.u16 	%r8, %rs15;
	cvt.u32.u16 	%r9, %rs7;
	and.b32  	%r10, %r9, 255;
	shr.u32 	%r2, %r8, %r10;
	cvt.u16.u32 	%rs21, %r2;
	setp.eq.s32 	%p6, %r3, 1;
	@%p6 bra 	$L__BB0_17;
	setp.ne.s32 	%p7, %r3, 0;
	@%p7 bra 	$L__BB0_16;
	or.b64  	%rd19, %rd1, 4503599627370496;
	mov.b64 	%rd20, 2251799813685248;
	shl.b64 	%rd21, %rd20, %r10;
	add.s64 	%rd22, %rd21, -1;
	and.b64  	%rd3, %rd22, %rd19;
	mov.b64 	%rd23, 1125899906842624;
	shl.b64 	%rd4, %rd23, %r10;
	setp.gt.u64 	%p8, %rd3, %rd4;
	@%p8 bra 	$L__BB0_15;
	setp.ne.s64 	%p9, %rd3, %rd4;
	and.b32  	%r14, %r2, 1;
	setp.eq.b32 	%p10, %r14, 1;
	not.pred 	%p11, %p10;
	or.pred  	%p12, %p9, %p11;
	@%p12 bra 	$L__BB0_17;
$L__BB0_15:
	add.s16 	%rs21, %rs21, 1;
	bra.uni 	$L__BB0_17;
$L__BB0_16:
	mov.u64 	%rd24, $str;
	cvta.global.u64 	%rd25, %rd24;
	mov.u64 	%rd26, $str$1;
	cvta.global.u64 	%rd27, %rd26;
	mov.u64 	%rd28, __unnamed_1;
	cvta.global.u64 	%rd29, %rd28;
	{ // callseq 1, 0
	.param .b64 param0;
	st.param.b64 	[param0], %rd25;
	.param .b64 param1;
	st.param.b64 	[param1], %rd27;
	.param .b32 param2;
	st.param.b32 	[param2], 198;
	.param .b64 param3;
	st.param.b64 	[param3], %rd29;
	.param .b64 param4;
	st.param.b64 	[param4], 1;
	call.uni 
	__assertfail, 
	(
	param0, 
	param1, 
	param2, 
	param3, 
	param4
	);
	} // callseq 1
$L__BB0_17:
	cvt.s64.s32 	%rd38, %r1;
	or.b16  	%rs20, %rs22, %rs21;
	cvta.to.global.u64 	%rd39, %rd6;
	add.s64 	%rd40, %rd39, %rd38;
	st.global.u8 	[%rd40], %rs20;
$L__BB0_18:
	ret;

}


// ===== COMPILED SASS (sm_100) =====

	.target	sm_100

	.elftype	@"ET_EXEC"


//--------------------- .note.nv.tkinfo           --------------------------
	.section	.note.nv.tkinfo,"",@"SHT_NOTE"
	.sectionflags	@"SHF_NOTE_NV_TKINFO"
	.tkinfo
        /*0018*/ 	.word	0x00000002
        /*0030*/ 	.string	""
        /*0030*/ 	.string	"ptxas"
        /*0030*/ 	.string	"Cuda compilation tools, release 13.0, V13.0.88"
        /*0030*/ 	.string	"Build cuda_13.0.r13.0/compiler.36424714_0"
        /*0030*/ 	.string	"-arch sm_100 -m 64 "



//--------------------- .note.nv.cuinfo           --------------------------
	.section	.note.nv.cuinfo,"",@"SHT_NOTE"
	.sectionflags	@"SHF_NOTE_NV_CUINFO"
        /*0018*/ 	.short	0x0002
        /*001a*/ 	.short	0x0064
        /*001c*/ 	.short	0x0082
	.zero		2


//--------------------- .nv.info                  --------------------------
	.section	.nv.info,"",@"SHT_CUDA_INFO"
	.align	4


	//----- nvinfo : EIATTR_REGCOUNT
	.align		4
        /*0000*/ 	.byte	0x04, 0x2f
        /*0002*/ 	.short	(.L_6 - .L_5)
	.align		4
.L_5:
        /*0004*/ 	.word	index@(_Z19float_to_fp4_kernelPKfPhi25__nv_fp4_interpretation_t13cudaRoundMode)
        /*0008*/ 	.word	0x00000018


	//----- nvinfo : EIATTR_FRAME_SIZE
	.align		4
.L_6:
        /*000c*/ 	.byte	0x04, 0x11
        /*000e*/ 	.short	(.L_8 - .L_7)
	.align		4
.L_7:
        /*0010*/ 	.word	index@(_Z19float_to_fp4_kernelPKfPhi25__nv_fp4_interpretation_t13cudaRoundMode)
        /*0014*/ 	.word	0x00000000


	//----- nvinfo : EIATTR_MIN_STACK_SIZE
	.align		4
.L_8:
        /*0018*/ 	.byte	0x04, 0x12
        /*001a*/ 	.short	(.L_10 - .L_9)
	.align		4
.L_9:
        /*001c*/ 	.word	index@(_Z19float_to_fp4_kernelPKfPhi25__nv_fp4_interpretation_t13cudaRoundMode)
        /*0020*/ 	.word	0x00000000
.L_10:


//--------------------- .nv.compat                --------------------------
	.section	.nv.compat,"",@"SHT_CUDA_COMPAT_INFO"
	.align	4
        /*0000*/ 	.byte	0x02, 0x09, 0x00, 0x00, 0x02, 0x02, 0x01, 0x00, 0x02, 0x05, 0x05, 0x00, 0x03, 0x07, 0x01, 0x01
        /*0010*/ 	.byte	0x02, 0x03, 0x00, 0x00, 0x02, 0x06, 0x01, 0x00, 0x04, 0x0b, 0x08, 0x00, 0x01, 0x00, 0x00, 0x00
        /*0020*/ 	.byte	0x00, 0x00, 0x00, 0x00


//--------------------- .nv.info._Z19float_to_fp4_kernelPKfPhi25__nv_fp4_interpretation_t13cudaRoundMode --------------------------
	.section	.nv.info._Z19float_to_fp4_kernelPKfPhi25__nv_fp4_interpretation_t13cudaRoundMode,"",@"SHT_CUDA_INFO"
	.sectionflags	@""
	.align	4


	//----- nvinfo : EIATTR_CUDA_API_VERSION
	.align		4
        /*0000*/ 	.byte	0x04, 0x37
        /*0002*/ 	.short	(.L_12 - .L_11)
.L_11:
        /*0004*/ 	.word	0x00000082


	//----- nvinfo : EIATTR_KPARAM_INFO
	.align		4
.L_12:
        /*0008*/ 	.byte	0x04, 0x17
        /*000a*/ 	.short	(.L_14 - .L_13)
.L_13:
        /*000c*/ 	.word	0x00000000
        /*0010*/ 	.short	0x0004
        /*0012*/ 	.short	0x0018
        /*0014*/ 	.byte	0x00, 0xf0, 0x11, 0x00


	//----- nvinfo : EIATTR_KPARAM_INFO
	.align		4
.L_14:
        /*0018*/ 	.byte	0x04, 0x17
        /*001a*/ 	.short	(.L_16 - .L_15)
.L_15:
        /*001c*/ 	.word	0x00000000
        /*0020*/ 	.short	0x0003
        /*0022*/ 	.short	0x0014
        /*0024*/ 	.byte	0x00, 0xf0, 0x11, 0x00


	//----- nvinfo : EIATTR_KPARAM_INFO
	.align		4
.L_16:
        /*0028*/ 	.byte	0x04, 0x17
        /*002a*/ 	.short	(.L_18 - .L_17)
.L_17:
        /*002c*/ 	.word	0x00000000
        /*0030*/ 	.short	0x0002
        /*0032*/ 	.short	0x0010
        /*0034*/ 	.byte	0x00, 0xf0, 0x11, 0x00


	//----- nvinfo : EIATTR_KPARAM_INFO
	.align		4
.L_18:
        /*0038*/ 	.byte	0x04, 0x17
        /*003a*/ 	.short	(.L_20 - .L_19)
.L_19:
        /*003c*/ 	.word	0x00000000
        /*0040*/ 	.short	0x0001
        /*0042*/ 	.short	0x0008
        /*0044*/ 	.byte	0x00, 0xf5, 0x21, 0x00


	//----- nvinfo : EIATTR_KPARAM_INFO
	.align		4
.L_20:
        /*0048*/ 	.byte	0x04, 0x17
        /*004a*/ 	.short	(.L_22 - .L_21)
.L_21:
        /*004c*/ 	.word	0x00000000
        /*0050*/ 	.short	0x0000
        /*0052*/ 	.short	0x0000
        /*0054*/ 	.byte	0x00, 0xf5, 0x21, 0x00


	//----- nvinfo : EIATTR_SPARSE_MMA_MASK
	.align		4
.L_22:
        /*0058*/ 	.byte	0x03, 0x50
        /*005a*/ 	.short	0x0000


	//----- nvinfo : EIATTR_MAXREG_COUNT
	.align		4
        /*005c*/ 	.byte	0x03, 0x1b
        /*005e*/ 	.short	0x00ff


	//----- nvinfo : EIATTR_EXTERNS
	.align		4
        /*0060*/ 	.byte	0x04, 0x0f
        /*0062*/ 	.short	(.L_24 - .L_23)


	//   ....[0]....
	.align		4
.L_23:
        /*0064*/ 	.word	index@(__assertfail)


	//----- nvinfo : EIATTR_MERCURY_ISA_VERSION
	.align		4
.L_24:
        /*0068*/ 	.byte	0x03, 0x5f
        /*006a*/ 	.short	0x0101


	//----- nvinfo : EIATTR_VRC_CTA_INIT_COUNT
	.align		4
        /*006c*/ 	.byte	0x02, 0x4a
	.zero		1
	.zero		1


	//----- nvinfo : EIATTR_SYSCALL_OFFSETS
	.align		4
        /*0070*/ 	.byte	0x04, 0x46
        /*0072*/ 	.short	(.L_26 - .L_25)


	//   ....[0]....
.L_25:
        /*0074*/ 	.word	0x000001e0


	//   ....[1]....
        /*0078*/ 	.word	0x00000560


	//   ....[2]....
        /*007c*/ 	.word	0x00000800


	//----- nvinfo : EIATTR_EXIT_INSTR_OFFSETS
	.align		4
.L_26:
        /*0080*/ 	.byte	0x04, 0x1c
        /*0082*/ 	.short	(.L_28 - .L_27)


	//   ....[0]....
.L_27:
        /*0084*/ 	.word	0x00000070


	//   ....[1]....
        /*0088*/ 	.word	0x00000870


	//----- nvinfo : EIATTR_CRS_STACK_SIZE
	.align		4
.L_28:
        /*008c*/ 	.byte	0x04, 0x1e
        /*008e*/ 	.short	(.L_30 - .L_29)
.L_29:
        /*0090*/ 	.word	0x00000000


	//----- nvinfo : EIATTR_CBANK_PARAM_SIZE
	.align		4
.L_30:
        /*0094*/ 	.byte	0x03, 0x19
        /*0096*/ 	.short	0x001c


	//----- nvinfo : EIATTR_PARAM_CBANK
	.align		4
        /*0098*/ 	.byte	0x04, 0x0a
        /*009a*/ 	.short	(.L_32 - .L_31)
	.align		4
.L_31:
        /*009c*/ 	.word	index@(.nv.constant0._Z19float_to_fp4_kernelPKfPhi25__nv_fp4_interpretation_t13cudaRoundMode)
        /*00a0*/ 	.short	0x0380
        /*00a2*/ 	.short	0x001c


	//----- nvinfo : EIATTR_SW_WAR
	.align		4
.L_32:
        /*00a4*/ 	.byte	0x04, 0x36
        /*00a6*/ 	.short	(.L_34 - .L_33)
.L_33:
        /*00a8*/ 	.word	0x00000008
.L_34:


//--------------------- .nv.callgraph             --------------------------
	.section	.nv.callgraph,"",@"SHT_CUDA_CALLGRAPH"
	.align	4
	.sectionentsize	8
	.align		4
        /*0000*/ 	.word	0x00000000
	.align		4
        /*0004*/ 	.word	0xffffffff
	.align		4
        /*0008*/ 	.word	index@(_Z19float_to_fp4_kernelPKfPhi25__nv_fp4_interpretation_t13cudaRoundMode)
	.align		4
        /*000c*/ 	.word	index@(__assertfail)
	.align		4
        /*0010*/ 	.word	0x00000000
	.align		4
        /*0014*/ 	.word	0xfffffffe
	.align		4
        /*0018*/ 	.word	0x00000000
	.align		4
        /*001c*/ 	.word	0xfffffffd
	.align		4
        /*0020*/ 	.word	0x00000000
	.align		4
        /*0024*/ 	.word	0xfffffffc


//--------------------- .nv.constant4             --------------------------
	.section	.nv.constant4,"a",@progbits
	.align	8
	.align		8
.nv.constant4:
        /*0000*/ 	.dword	__assertfail
	.align		8
        /*0008*/ 	.dword	__unnamed_1
	.align		8
        /*0010*/ 	.dword	__unnamed_2
	.align		8
        /*0018*/ 	.dword	$str
	.align		8
        /*0020*/ 	.dword	$str$1
	.align		8
        /*0028*/ 	.dword	$str$2


//--------------------- .text._Z19float_to_fp4_kernelPKfPhi25__nv_fp4_interpretation_t13cudaRoundMode --------------------------
	.section	.text._Z19float_to_fp4_kernelPKfPhi25__nv_fp4_interpretation_t13cudaRoundMode,"ax",@progbits
	.align	128
        .global         _Z19float_to_fp4_kernelPKfPhi25__nv_fp4_interpretation_t13cudaRoundMode
        .type           _Z19float_to_fp4_kernelPKfPhi25__nv_fp4_interpretation_t13cudaRoundMode,@function
        .size           _Z19float_to_fp4_kernelPKfPhi25__nv_fp4_interpretation_t13cudaRoundMode,(.L_x_8 - _Z19float_to_fp4_kernelPKfPhi25__nv_fp4_interpretation_t13cudaRoundMode)
        .other          _Z19float_to_fp4_kernelPKfPhi25__nv_fp4_interpretation_t13cudaRoundMode,@"STO_CUDA_ENTRY STV_DEFAULT"
_Z19float_to_fp4_kernelPKfPhi25__nv_fp4_interpretation_t13cudaRoundMode:
.text._Z19float_to_fp4_kernelPKfPhi25__nv_fp4_interpretation_t13cudaRoundMode:
[----:B------:R-:W0:Y:S01]  /*0000*/  LDC R1, c[0x0][0x37c] ;  /* 0x0000df00ff017b82 */ /* 0x000e220000000800 */
[----:B------:R-:W1:Y:S07]  /*0010*/  S2R R3, SR_TID.X ;  /* 0x0000000000037919 */ /* 0x000e6e0000002100 */
[----:B------:R-:W1:Y:S01]  /*0020*/  S2UR UR4, SR_CTAID.X ;  /* 0x00000000000479c3 */ /* 0x000e620000002500 */
[----:B------:R-:W2:Y:S07]  /*0030*/  LDCU UR5, c[0x0][0x390] ;  /* 0x00007200ff0577ac */ /* 0x000eae0008000800 */
[----:B------:R-:W1:Y:S02]  /*0040*/  LDC R16, c[0x0][0x360] ;  /* 0x0000d800ff107b82 */ /* 0x000e640000000800 */
[----:B-1----:R-:W-:-:S05]  /*0050*/  IMAD R16, R16, UR4, R3 ;  /* 0x0000000410107c24 */ /* 0x002fca000f8e0203 */
[----:B--2---:R-:W-:-:S13]  /*0060*/  ISETP.GE.AND P0, PT, R16, UR5, PT ;  /* 0x0000000510007c0c */ /* 0x004fda000bf06270 */
[----:B0-----:R-:W-:Y:S05]  /*0070*/  @P0 EXIT ;  /* 0x000000000000094d */ /* 0x001fea0003800000 */
[----:B------:R-:W0:Y:S01]  /*0080*/  LDC.64 R2, c[0x0][0x380] ;  /* 0x0000e000ff027b82 */ /* 0x000e220000000a00 */
[----:B------:R-:W1:Y:S01]  /*0090*/  LDCU.64 UR36, c[0x0][0x358] ;  /* 0x00006b00ff2477ac */ /* 0x000e620008000a00 */
[----:B------:R-:W2:Y:S01]  /*00a0*/  LDCU UR4, c[0x0][0x398] ;  /* 0x00007300ff0477ac */ /* 0x000ea20008000800 */
[----:B0-----:R-:W-:-:S05]  /*00b0*/  IMAD.WIDE R2, R16, 0x4, R2 ;  /* 0x0000000410027825 */ /* 0x001fca00078e0202 */
[----:B-1----:R0:W5:Y:S01]  /*00c0*/  LDG.E R19, desc[UR36][R2.64] ;  /* 0x0000002402137981 */ /* 0x002162000c1e1900 */
[----:B--2---:R-:W-:-:S09]  /*00d0*/  UISETP.GE.U32.AND UP0, UPT, UR4, 0x2, UPT ;  /* 0x000000020400788c */ /* 0x004fd2000bf06070 */
[----:B0-----:R-:W-:Y:S05]  /*00e0*/  BRA.U !UP0, `(.L_x_0) ;  /* 0x0000000108407547 */ /* 0x001fea000b800000 */
[----:B------:R-:W-:Y:S01]  /*00f0*/  MOV R2, 0x0 ;  /* 0x0000000000027802 */ /* 0x000fe20000000f00 */
[----:B------:R-:W0:Y:S01]  /*0100*/  LDCU.64 UR4, c[0x4][0x28] ;  /* 0x01000500ff0477ac */ /* 0x000e220008000a00 */
[----:B------:R-:W-:Y:S02]  /*0110*/  IMAD.MOV.U32 R8, RZ, RZ, 0xe1 ;  /* 0x000000e1ff087424 */ /* 0x000fe400078e00ff */
[----:B------:R-:W-:Y:S01]  /*0120*/  IMAD.MOV.U32 R12, RZ, RZ, 0x1 ;  /* 0x00000001ff0c7424 */ /* 0x000fe200078e00ff */
[----:B------:R-:W1:Y:S01]  /*0130*/  LDCU.64 UR6, c[0x4][0x20] ;  /* 0x01000400ff0677ac */ /* 0x000e620008000a00 */
[----:B------:R-:W2:Y:S01]  /*0140*/  LDC.64 R2, c[0x4][R2] ;  /* 0x0100000002027b82 */ /* 0x000ea20000000a00 */
[----:B------:R-:W-:Y:S01]  /*0150*/  IMAD.MOV.U32 R13, RZ, RZ, RZ ;  /* 0x000000ffff0d7224 */ /* 0x000fe200078e00ff */
[----:B------:R-:W3:Y:S01]  /*0160*/  LDCU.64 UR8, c[0x4][0x10] ;  /* 0x01000200ff0877ac */ /* 0x000ee20008000a00 */
[----:B0-----:R-:W-:Y:S02]  /*0170*/  IMAD.U32 R4, RZ, RZ, UR4 ;  /* 0x00000004ff047e24 */ /* 0x001fe4000f8e00ff */
[----:B------:R-:W-:-:S02]  /*0180*/  IMAD.U32 R5, RZ, RZ, UR5 ;  /* 0x00000005ff057e24 */ /* 0x000fc4000f8e00ff */
[----:B-1----:R-:W-:Y:S02]  /*0190*/  IMAD.U32 R6, RZ, RZ, UR6 ;  /* 0x00000006ff067e24 */ /* 0x002fe4000f8e00ff */
[----:B------:R-:W-:Y:S02]  /*01a0*/  IMAD.U32 R7, RZ, RZ, UR7 ;  /* 0x00000007ff077e24 */ /* 0x000fe4000f8e00ff */
[----:B---3--:R-:W-:Y:S02]  /*01b0*/  IMAD.U32 R10, RZ, RZ, UR8 ;  /* 0x00000008ff0a7e24 */ /* 0x008fe4000f8e00ff */
[----:B------:R-:W-:-:S07]  /*01c0*/  IMAD.U32 R11, RZ, RZ, UR9 ;  /* 0x00000009ff0b7e24 */ /* 0x000fce000f8e00ff */
[----:B------:R-:W-:-:S07]  /*01d0*/  LEPC R20, `(.L_x_0) ;  /* 0x000000001014794e */ /* 0x000fce0000000000 */
[----:B--2--5:R-:W-:Y:S05]  /*01e0*/  CALL.ABS.NOINC R2 ;  /* 0x0000000002007343 */ /* 0x024fea0003c00000 */
.L_x_0:
[----:B-----5:R-:W0:Y:S01]  /*01f0*/  F2F.F64.F32 R2, R19 ;  /* 0x0000001300027310 */ /* 0x020e220000201800 */
[----:B------:R-:W-:Y:S01]  /*0200*/  BSSY.RECONVERGENT B6, `(.L_x_1) ;  /* 0x0000061000067945 */ /* 0x000fe20003800200 */
[----:B------:R-:W-:Y:S01]  /*0210*/  PRMT R18, RZ, 0x7610, R18 ;  /* 0x00007610ff127816 */ /* 0x000fe20000000012 */
[----:B0-----:R-:W-:Y:S01]  /*0220*/  DADD R4, -RZ, |R2| ;  /* 0x00000000ff047229 */ /* 0x001fe20000000502 */
[----:B------:R-:W-:-:S04]  /*0230*/  SHF.R.U32.HI R17, RZ, 0x1c, R3 ;  /* 0x0000001cff117819 */ /* 0x000fc80000011603 */
[----:B------:R-:W-:-:S05]  /*0240*/  LOP3.LUT R17, R17, 0x8, RZ, 0xc0, !PT ;  /* 0x0000000811117812 */ /* 0x000fca00078ec0ff */
[----:B------:R-:W-:-:S04]  /*0250*/  ISETP.GE.U32.AND P1, PT, R4, 0x1, PT ;  /* 0x000000010400780c */ /* 0x000fc80003f26070 */
[----:B------:R-:W-:-:S13]  /*0260*/  ISETP.GE.U32.AND.EX P0, PT, R5, 0x3fd00000, PT, P1 ;  /* 0x3fd000000500780c */ /* 0x000fda0003f06110 */
[----:B------:R-:W-:Y:S05]  /*0270*/  @!P0 BRA `(.L_x_2) ;  /* 0x0000000400648947 */ /* 0x000fea0003800000 */
[----:B------:R-:W-:Y:S01]  /*0280*/  ISETP.GE.U32.AND.EX P1, PT, R5, 0x40180000, PT, P1 ;  /* 0x401800000500780c */ /* 0x000fe20003f26110 */
[----:B------:R-:W-:-:S12]  /*0290*/  IMAD.MOV.U32 R18, RZ, RZ, 0x7 ;  /* 0x00000007ff127424 */ /* 0x000fd800078e00ff */
[----:B------:R-:W-:-:S04]  /*02a0*/  @P1 ISETP.GT.U32.AND P0, PT, R4, RZ, PT ;  /* 0x000000ff0400120c */ /* 0x000fc80003f04070 */
[----:B------:R-:W-:-:S04]  /*02b0*/  @P1 ISETP.GT.U32.AND.EX P0, PT, R5, 0x7ff00000, PT, P0 ;  /* 0x7ff000000500180c */ /* 0x000fc80003f04100 */
[----:B------:R-:W-:-:S04]  /*02c0*/  @P1 SEL R0, R17, RZ, !P0 ;  /* 0x000000ff11001207 */ /* 0x000fc80004000000 */
[----:B------:R-:W-:Y:S01]  /*02d0*/  @P1 PRMT R17, R0, 0x7610, R17 ;  /* 0x0000761000111816 */ /* 0x000fe20000000011 */
[----:B------:R-:W-:Y:S06]  /*02e0*/  @P1 BRA `(.L_x_2) ;  /* 0x0000000400481947 */ /* 0x000fec0003800000 */
[----:B------:R-:W-:Y:S02]  /*02f0*/  ISETP.GE.U32.AND P0, PT, R4, RZ, PT ;  /* 0x000000ff0400720c */ /* 0x000fe40003f06070 */
[--C-:B------:R-:W-:Y:S02]  /*0300*/  SHF.R.U32.HI R4, RZ, 0x13, R3.reuse ;  /* 0x00000013ff047819 */ /* 0x100fe40000011603 */
[----:B------:R-:W-:Y:S02]  /*0310*/  ISETP.GE.U32.AND.EX P0, PT, R5, 0x3ff00000, PT, P0 ;  /* 0x3ff000000500780c */ /* 0x000fe40003f06100 */
[----:B------:R-:W-:Y:S02]  /*0320*/  SHF.R.U32.HI R5, RZ, 0x14, R3 ;  /* 0x00000014ff057819 */ /* 0x000fe40000011603 */
[----:B------:R-:W-:-:S09]  /*0330*/  LOP3.LUT R4, R4, 0x1, RZ, 0xc0, !PT ;  /* 0x0000000104047812 */ /* 0x000fd200078ec0ff */
[----:B------:R-:W-:Y:S05]  /*0340*/  @!P0 BRA `(.L_x_3) ;  /* 0x00000000008c8947 */ /* 0x000fea0003800000 */
[----:B------:R-:W0:Y:S01]  /*0350*/  LDCU UR4, c[0x0][0x398] ;  /* 0x00007300ff0477ac */ /* 0x000e220008000800 */
[----:B------:R-:W-:-:S04]  /*0360*/  IMAD R0, R5, 0x2, R4 ;  /* 0x0000000205007824 */ /* 0x000fc800078e0204 */
[----:B------:R-:W-:-:S05]  /*0370*/  VIADD R0, R0, 0x4 ;  /* 0x0000000400007836 */ /* 0x000fca0000000000 */
[----:B------:R-:W-:Y:S01]  /*0380*/  PRMT R18, R0, 0x7610, R18 ;  /* 0x0000761000127816 */ /* 0x000fe20000000012 */
[----:B0-----:R-:W-:-:S09]  /*0390*/  UISETP.NE.AND UP0, UPT, UR4, 0x1, UPT ;  /* 0x000000010400788c */ /* 0x001fd2000bf05270 */
[----:B------:R-:W-:Y:S05]  /*03a0*/  BRA.U !UP0, `(.L_x_2) ;  /* 0x0000000508187547 */ /* 0x000fea000b800000 */
[----:B------:R-:W-:-:S09]  /*03b0*/  UISETP.NE.AND UP0, UPT, UR4, URZ, UPT ;  /* 0x000000ff0400728c */ /* 0x000fd2000bf05270 */
[----:B------:R-:W-:Y:S05]  /*03c0*/  BRA.U UP0, `(.L_x_4) ;  /* 0x0000000100287547 */ /* 0x000fea000b800000 */
[C---:B------:R-:W-:Y:S02]  /*03d0*/  ISETP.NE.U32.AND P0, PT, R2.reuse, RZ, PT ;  /* 0x000000ff0200720c */ /* 0x040fe40003f05070 */
[C---:B------:R-:W-:Y:S02]  /*03e0*/  LOP3.LUT R0, R3.reuse, 0xfffff, RZ, 0xc0, !PT ;  /* 0x000fffff03007812 */ /* 0x040fe400078ec0ff */
[----:B------:R-:W-:Y:S02]  /*03f0*/  ISETP.GT.U32.AND P1, PT, R2, RZ, PT ;  /* 0x000000ff0200720c */ /* 0x000fe40003f24070 */
[----:B------:R-:W-:Y:S02]  /*0400*/  LOP3.LUT R2, R3, 0x7ffff, RZ, 0xc0, !PT ;  /* 0x0007ffff03027812 */ /* 0x000fe400078ec0ff */
[----:B------:R-:W-:Y:S01]  /*0410*/  ISETP.NE.AND.EX P0, PT, R0, 0xc0000, PT, P0 ;  /* 0x000c00000000780c */ /* 0x000fe20003f05300 */
[----:B------:R-:W-:-:S03]  /*0420*/  VIADD R0, R18, 0x1 ;  /* 0x0000000112007836 */ /* 0x000fc60000000000 */
[----:B------:R-:W-:-:S13]  /*0430*/  ISETP.GT.U32.OR.EX P0, PT, R2, 0x40000, !P0, P1 ;  /* 0x000400000200780c */ /* 0x000fda0004704510 */
[----:B------:R-:W-:-:S05]  /*0440*/  @!P0 IMAD.MOV R0, RZ, RZ, R18 ;  /* 0x000000ffff008224 */ /* 0x000fca00078e0212 */
[----:B------:R-:W-:Y:S01]  /*0450*/  PRMT R18, R0, 0x7610, R18 ;  /* 0x0000761000127816 */ /* 0x000fe20000000012 */
[----:B------:R-:W-:Y:S06]  /*0460*/  BRA `(.L_x_2) ;  /* 0x0000000000e87947 */ /* 0x000fec0003800000 */
.L_x_4:
        /* <DEDUP_REMOVED lines=15> */
[----:B--2---:R-:W-:Y:S05]  /*0560*/  CALL.ABS.NOINC R2 ;  /* 0x0000000002007343 */ /* 0x004fea0003c00000 */
.L_x_5:
[----:B------:R-:W-:Y:S05]  /*0570*/  BRA `(.L_x_2) ;  /* 0x0000000000a47947 */ /* 0x000fea0003800000 */
.L_x_3:
[----:B------:R-:W0:Y:S01]  /*0580*/  LDCU UR4, c[0x0][0x398] ;  /* 0x00007300ff0477ac */ /* 0x000e220008000800 */
[----:B------:R-:W-:Y:S02]  /*0590*/  LOP3.LUT R0, RZ, R5, RZ, 0x33, !PT ;  /* 0x00000005ff007212 */ /* 0x000fe400078e33ff */
[----:B------:R-:W-:Y:S02]  /*05a0*/  LOP3.LUT R4, R4, 0x2, RZ, 0xfc, !PT ;  /* 0x0000000204047812 */ /* 0x000fe400078efcff */
[----:B------:R-:W-:-:S04]  /*05b0*/  LOP3.LUT R5, R0, 0xff, RZ, 0xc0, !PT ;  /* 0x000000ff00057812 */ /* 0x000fc800078ec0ff */
[----:B------:R-:W-:-:S04]  /*05c0*/  SHF.R.U32.HI R4, RZ, R5, R4 ;  /* 0x00000005ff047219 */ /* 0x000fc80000011604 */
[----:B------:R-:W-:Y:S01]  /*05d0*/  PRMT R18, R4, 0x7610, R18 ;  /* 0x0000761004127816 */ /* 0x000fe20000000012 */
[----:B0-----:R-:W-:-:S09]  /*05e0*/  UISETP.NE.AND UP0, UPT, UR4, 0x1, UPT ;  /* 0x000000010400788c */ /* 0x001fd2000bf05270 */
[----:B------:R-:W-:Y:S05]  /*05f0*/  BRA.U !UP0, `(.L_x_2) ;  /* 0x0000000108847547 */ /* 0x000fea000b800000 */
[----:B------:R-:W-:-:S09]  /*0600*/  UISETP.NE.AND UP0, UPT, UR4, URZ, UPT ;  /* 0x000000ff0400728c */ /* 0x000fd2000bf05270 */
[----:B------:R-:W-:Y:S05]  /*0610*/  BRA.U UP0, `(.L_x_6) ;  /* 0x00000001003c7547 */ /* 0x000fea000b800000 */
[----:B------:R-:W-:Y:S02]  /*0620*/  IADD3 R7, P0, PT, RZ, -0x1, RZ ;  /* 0xffffffffff077810 */ /* 0x000fe40007f1e0ff */
[----:B------:R-:W-:Y:S02]  /*0630*/  SHF.L.U64.HI R9, RZ, R5, 0x80000 ;  /* 0x00080000ff097419 */ /* 0x000fe40000010205 */
[----:B------:R-:W-:Y:S02]  /*0640*/  LOP3.LUT R4, R4, 0x1, RZ, 0xc0, !PT ;  /* 0x0000000104047812 */ /* 0x000fe400078ec0ff */
[----:B------:R-:W-:Y:S02]  /*0650*/  IADD3.X R9, PT, PT, R9, -0x1, RZ, P0, !PT ;  /* 0xffffffff09097810 */ /* 0x000fe400007fe4ff */
[----:B------:R-:W-:Y:S02]  /*0660*/  LOP3.LUT R0, R7, R2, RZ, 0xc0, !PT ;  /* 0x0000000207007212 */ /* 0x000fe400078ec0ff */
[----:B------:R-:W-:-:S02]  /*0670*/  ISETP.NE.U32.AND P1, PT, R4, 0x1, PT ;  /* 0x000000010400780c */ /* 0x000fc40003f25070 */
[----:B------:R-:W-:Y:S02]  /*0680*/  LOP3.LUT R2, R9, 0x100000, R3, 0xe0, !PT ;  /* 0x0010000009027812 */ /* 0x000fe400078ee003 */
[----:B------:R-:W-:Y:S02]  /*0690*/  SHF.L.U64.HI R5, RZ, R5, 0x40000 ;  /* 0x00040000ff057419 */ /* 0x000fe40000010205 */
[C---:B------:R-:W-:Y:S02]  /*06a0*/  ISETP.GT.U32.AND P0, PT, R0.reuse, RZ, PT ;  /* 0x000000ff0000720c */ /* 0x040fe40003f04070 */
[----:B------:R-:W-:Y:S02]  /*06b0*/  ISETP.NE.U32.AND P2, PT, R0, RZ, PT ;  /* 0x000000ff0000720c */ /* 0x000fe40003f45070 */
[CC--:B------:R-:W-:Y:S02]  /*06c0*/  ISETP.GT.U32.AND.EX P0, PT, R2.reuse, R5.reuse, PT, P0 ;  /* 0x000000050200720c */ /* 0x0c0fe40003f04100 */
[----:B------:R-:W-:-:S13]  /*06d0*/  ISETP.NE.OR.EX P1, PT, R2, R5, P1, P2 ;  /* 0x000000050200720c */ /* 0x000fda0000f25720 */
[----:B------:R-:W-:Y:S05]  /*06e0*/  @P1 BRA !P0, `(.L_x_2) ;  /* 0x0000000000481947 */ /* 0x000fea0004000000 */
[----:B------:R-:W-:Y:S01]  /*06f0*/  VIADD R18, R18, 0x1 ;  /* 0x0000000112127836 */ /* 0x000fe20000000000 */
[----:B------:R-:W-:Y:S06]  /*0700*/  BRA `(.L_x_2) ;  /* 0x0000000000407947 */ /* 0x000fec0003800000 */
.L_x_6:
        /* <DEDUP_REMOVED lines=16> */
.L_x_2:
[----:B------:R-:W-:Y:S05]  /*0810*/  BSYNC.RECONVERGENT B6 ;  /* 0x0000000000067941 */ /* 0x000fea0003800200 */
.L_x_1:
[----:B------:R-:W0:Y:S01]  /*0820*/  LDCU.64 UR4, c[0x0][0x388] ;  /* 0x00007100ff0477ac */ /* 0x000e220008000a00 */
[----:B------:R-:W-:Y:S02]  /*0830*/  LOP3.LUT R17, R17, R18, RZ, 0xfc, !PT ;  /* 0x0000001211117212 */ /* 0x000fe400078efcff */
[----:B0-----:R-:W-:-:S04]  /*0840*/  IADD3 R2, P0, PT, R16, UR4, RZ ;  /* 0x0000000410027c10 */ /* 0x001fc8000ff1e0ff */
[----:B------:R-:W-:-:S05]  /*0850*/  LEA.HI.X.SX32 R3, R16, UR5, 0x1, P0 ;  /* 0x0000000510037c11 */ /* 0x000fca00080f0eff */
[----:B------:R-:W-:Y:S01]  /*0860*/  STG.E.U8 desc[UR36][R2.64], R17 ;  /* 0x0000001102007986 */ /* 0x000fe2000c101124 */
[----:B------:R-:W-:Y:S05]  /*0870*/  EXIT ;  /* 0x000000000000794d */ /* 0x000fea0003800000 */
.L_x_7:
[----:B------:R-:W-:-:S00]  /*0880*/  BRA `(.L_x_7) ;  /* 0xfffffffc00fc7947 */ /* 0x000fc0000383ffff */
[----:B------:R-:W-:-:S00]  /*0890*/  NOP ;  /* 0x0000000000007918 */ /* 0x000fc00000000000 */
        /* <DEDUP_REMOVED lines=14> */
.L_x_8:


//--------------------- .nv.global.init           --------------------------
	.section	.nv.global.init,"aw",@progbits
.nv.global.init:
	.type		$str,@object
	.size		$str,($str$2 - $str)
$str:
        /*0000*/ 	.byte	0x72, 0x6f, 0x75, 0x6e, 0x64, 0x69, 0x6e, 0x67, 0x20, 0x3d, 0x3d, 0x20, 0x63, 0x75, 0x64, 0x61
        /*0010*/ 	.byte	0x52, 0x6f, 0x75, 0x6e, 0x64, 0x5a, 0x65, 0x72, 0x6f, 0x00
	.type		$str$2,@object
	.size		$str$2,($str$1 - $str$2)
$str$2:
        /*001a*/ 	.byte	0x28, 0x72, 0x6f, 0x75, 0x6e, 0x64, 0x69, 0x6e, 0x67, 0x20, 0x3d, 0x3d, 0x20, 0x63, 0x75, 0x64
        /*002a*/ 	.byte	0x61, 0x52, 0x6f, 0x75, 0x6e, 0x64, 0x4e, 0x65, 0x61, 0x72, 0x65, 0x73, 0x74, 0x29, 0x20, 0x7c
        /*003a*/ 	.byte	0x7c, 0x20, 0x28, 0x72, 0x6f, 0x75, 0x6e, 0x64, 0x69, 0x6e, 0x67, 0x20, 0x3d, 0x3d, 0x20, 0x63
        /*004a*/ 	.byte	0x75, 0x64, 0x61, 0x52, 0x6f, 0x75, 0x6e, 0x64, 0x5a, 0x65, 0x72, 0x6f, 0x29, 0x00
	.type		$str$1,@object
	.size		$str$1,(__unnamed_2 - $str$1)
$str$1:
        /*0058*/ 	.byte	0x2f, 0x75, 0x73, 0x72, 0x2f, 0x6c, 0x6f, 0x63, 0x61, 0x6c, 0x2f, 0x63, 0x75, 0x64, 0x61, 0x2f
        /*0068*/ 	.byte	0x62, 0x69, 0x6e, 0x2f, 0x2e, 0x2e, 0x2f, 0x74, 0x61, 0x72, 0x67, 0x65, 0x74, 0x73, 0x2f, 0x78
        /*0078*/ 	.byte	0x38, 0x36, 0x5f, 0x36, 0x34, 0x2d, 0x6c, 0x69, 0x6e, 0x75, 0x78, 0x2f, 0x69, 0x6e, 0x63, 0x6c
        /*0088*/ 	.byte	0x75, 0x64, 0x65, 0x2f, 0x63, 0x75, 0x64, 0x61, 0x5f, 0x66, 0x70, 0x34, 0x2e, 0x68, 0x70, 0x70
        /*0098*/ 	.byte	0x00
	.type		__unnamed_2,@object
	.size		__unnamed_2,(__unnamed_1 - __unnamed_2)
__unnamed_2:
        /*0099*/ 	.byte	0x75, 0x6e, 0x73, 0x69, 0x67, 0x6e, 0x65, 0x64, 0x20, 0x63, 0x68, 0x61, 0x72, 0x20, 0x5f, 0x5f
        /*00a9*/ 	.byte	0x6e, 0x76, 0x5f, 0x63, 0x76, 0x74, 0x5f, 0x66, 0x6c, 0x6f, 0x61, 0x74, 0x5f, 0x74, 0x6f, 0x5f
        /*00b9*/ 	.byte	0x66, 0x70, 0x34, 0x28, 0x66, 0x6c, 0x6f, 0x61, 0x74, 0x2c, 0x20, 0x5f, 0x5f, 0x6e, 0x76, 0x5f
        /*00c9*/ 	.byte	0x66, 0x70, 0x34, 0x5f, 0x69, 0x6e, 0x74, 0x65, 0x72, 0x70, 0x72, 0x65, 0x74, 0x61, 0x74, 0x69
        /*00d9*/ 	.byte	0x6f, 0x6e, 0x5f, 0x74, 0x2c, 0x20, 0x63, 0x75, 0x64, 0x61, 0x52, 0x6f, 0x75, 0x6e, 0x64, 0x4d
        /*00e9*/ 	.byte	0x6f, 0x64, 0x65, 0x29, 0x00
	.type		__unnamed_1,@object
	.size		__unnamed_1,(.L_0 - __unnamed_1)
__unnamed_1:
        /*00ee*/ 	.byte	0x75, 0x6e, 0x73, 0x69, 0x67, 0x6e, 0x65, 0x64, 0x20, 0x63, 0x68, 0x61, 0x72, 0x20, 0x5f, 0x5f
        /*00fe*/ 	.byte	0x6e, 0x76, 0x5f, 0x63, 0x76, 0x74, 0x5f, 0x64, 0x6f, 0x75, 0x62, 0x6c, 0x65, 0x5f, 0x74, 0x6f
        /*010e*/ 	.byte	0x5f, 0x66, 0x70, 0x34, 0x28, 0x64, 0x6f, 0x75, 0x62, 0x6c, 0x65, 0x2c, 0x20, 0x5f, 0x5f, 0x6e
        /*011e*/ 	.byte	0x76, 0x5f, 0x66, 0x70, 0x34, 0x5f, 0x69, 0x6e, 0x74, 0x65, 0x72, 0x70, 0x72, 0x65, 0x74, 0x61
        /*012e*/ 	.byte	0x74, 0x69, 0x6f, 0x6e, 0x5f, 0x74, 0x2c, 0x20, 0x63, 0x75, 0x64, 0x61, 0x52, 0x6f, 0x75, 0x6e
        /*013e*/ 	.byte	0x64, 0x4d, 0x6f, 0x64, 0x65, 0x29, 0x00
.L_0:


//--------------------- .nv.shared.reserved.0     --------------------------
	.section	.nv.shared.reserved.0,"aw",@nobits
	.weak		__nv_reservedSMEM_offset_0_alias
	.size		__nv_reservedSMEM_offset_0_alias, 0, 64
	.other		__nv_reservedSMEM_offset_0_alias,@"STO_CUDA_RESERVED_SHARED STV_DEFAULT"
__nv_reservedSMEM_offset_0_alias:
	.zero		0
	.zero		64


//--------------------- .nv.constant0._Z19float_to_fp4_kernelPKfPhi25__nv_fp4_interpretation_t13cudaRoundMode --------------------------
	.section	.nv.constant0._Z19float_to_fp4_kernelPKfPhi25__nv_fp4_interpretation_t13cudaRoundMode,"a",@progbits
	.sectionflags	@""
	.align	4
.nv.constant0._Z19float_to_fp4_kernelPKfPhi25__nv_fp4_interpretation_t13cudaRoundMode:
	.zero		924


//--------------------- SYMBOLS --------------------------

	.type		.nv.reservedSmem.offset0,@object
	.size		.nv.reservedSmem.offset0,0x4
	.type		__assertfail,@function
